//
// Generated by NVIDIA NVVM Compiler
//
// Compiler Build ID: CL-36424714
// Cuda compilation tools, release 13.0, V13.0.88
// Based on NVVM 20.0.0
//

.version 9.0
.target sm_100
.address_size 64

	// .globl	_Z13dotProdKernelPiS_S_i
// _ZZ13dotProdKernelPiS_S_iE2sh has been demoted

.visible .entry _Z13dotProdKernelPiS_S_i(
	.param .u64 .ptr .align 1 _Z13dotProdKernelPiS_S_i_param_0,
	.param .u64 .ptr .align 1 _Z13dotProdKernelPiS_S_i_param_1,
	.param .u64 .ptr .align 1 _Z13dotProdKernelPiS_S_i_param_2,
	.param .u32 _Z13dotProdKernelPiS_S_i_param_3
)
{
	.reg .pred 	%p<11>;
	.reg .b32 	%r<81>;
	.reg .b64 	%rd<20>;
	// demoted variable
	.shared .align 4 .b8 _ZZ13dotProdKernelPiS_S_iE2sh[1024];
	ld.param.u64 	%rd4, [_Z13dotProdKernelPiS_S_i_param_0];
	ld.param.u64 	%rd5, [_Z13dotProdKernelPiS_S_i_param_1];
	ld.param.u64 	%rd3, [_Z13dotProdKernelPiS_S_i_param_2];
	ld.param.u32 	%r33, [_Z13dotProdKernelPiS_S_i_param_3];
	cvta.to.global.u64 	%rd1, %rd5;
	cvta.to.global.u64 	%rd2, %rd4;
	mov.u32 	%r1, %tid.x;
	mov.u32 	%r80, %ntid.x;
	mov.u32 	%r34, %ctaid.x;
	mul.lo.s32 	%r3, %r80, %r34;
	add.s32 	%r70, %r3, %r1;
	setp.ge.s32 	%p1, %r70, %r33;
	shl.b32 	%r35, %r1, 2;
	mov.u32 	%r36, _ZZ13dotProdKernelPiS_S_iE2sh;
	add.s32 	%r5, %r36, %r35;
	@%p1 bra 	$L__BB0_8;
	ld.shared.u32 	%r79, [%r5];
	add.s32 	%r39, %r70, %r80;
	max.s32 	%r40, %r33, %r39;
	sub.s32 	%r41, %r40, %r39;
	setp.ne.s32 	%p2, %r41, 0;
	selp.u32 	%r42, 1, 0, %p2;
	selp.s32 	%r43, -1, 0, %p2;
	add.s32 	%r44, %r41, %r43;
	div.u32 	%r45, %r44, %r80;
	add.s32 	%r46, %r45, %r42;
	add.s32 	%r7, %r46, 1;
	and.b32  	%r8, %r7, 3;
	setp.lt.u32 	%p3, %r46, 3;
	mov.b32 	%r75, 0;
	@%p3 bra 	$L__BB0_4;
	shl.b32 	%r9, %r80, 2;
	and.b32  	%r48, %r7, -4;
	neg.s32 	%r69, %r48;
	mov.b32 	%r75, 0;
	cvt.u64.u32 	%rd9, %r9;
$L__BB0_3:
	mul.wide.s32 	%rd6, %r70, 4;
	add.s64 	%rd7, %rd2, %rd6;
	ld.global.u32 	%r49, [%rd7];
	add.s64 	%rd8, %rd1, %rd6;
	ld.global.u32 	%r50, [%rd8];
	mad.lo.s32 	%r51, %r50, %r49, %r79;
	add.s64 	%rd10, %rd7, %rd9;
	ld.global.u32 	%r52, [%rd10];
	add.s64 	%rd11, %rd8, %rd9;
	ld.global.u32 	%r53, [%rd11];
	mad.lo.s32 	%r54, %r53, %r52, %r51;
	add.s64 	%rd12, %rd10, %rd9;
	ld.global.u32 	%r55, [%rd12];
	add.s64 	%rd13, %rd11, %rd9;
	ld.global.u32 	%r56, [%rd13];
	mad.lo.s32 	%r57, %r56, %r55, %r54;
	add.s64 	%rd14, %rd12, %rd9;
	ld.global.u32 	%r58, [%rd14];
	add.s64 	%rd15, %rd13, %rd9;
	ld.global.u32 	%r59, [%rd15];
	mad.lo.s32 	%r79, %r59, %r58, %r57;
	add.s32 	%r75, %r75, %r9;
	add.s32 	%r70, %r70, %r9;
	add.s32 	%r69, %r69, 4;
	setp.ne.s32 	%p4, %r69, 0;
	@%p4 bra 	$L__BB0_3;
$L__BB0_4:
	setp.eq.s32 	%p5, %r8, 0;
	@%p5 bra 	$L__BB0_7;
	add.s32 	%r60, %r1, %r75;
	add.s32 	%r77, %r60, %r3;
	neg.s32 	%r76, %r8;
$L__BB0_6:
	.pragma "nounroll";
	mul.wide.s32 	%rd16, %r77, 4;
	add.s64 	%rd17, %rd1, %rd16;
	add.s64 	%rd18, %rd2, %rd16;
	ld.global.u32 	%r61, [%rd18];
	ld.global.u32 	%r62, [%rd17];
	mad.lo.s32 	%r79, %r62, %r61, %r79;
	add.s32 	%r77, %r77, %r80;
	add.s32 	%r76, %r76, 1;
	setp.ne.s32 	%p6, %r76, 0;
	@%p6 bra 	$L__BB0_6;
$L__BB0_7:
	st.shared.u32 	[%r5], %r79;
$L__BB0_8:
	bar.sync 	0;
	setp.lt.u32 	%p7, %r80, 2;
	@%p7 bra 	$L__BB0_12;
$L__BB0_9:
	shr.u32 	%r32, %r80, 1;
	setp.ge.u32 	%p8, %r1, %r32;
	@%p8 bra 	$L__BB0_11;
	shl.b32 	%r63, %r32, 2;
	add.s32 	%r64, %r5, %r63;
	ld.shared.u32 	%r65, [%r64];
	ld.shared.u32 	%r66, [%r5];
	add.s32 	%r67, %r66, %r65;
	st.shared.u32 	[%r5], %r67;
$L__BB0_11:
	setp.gt.u32 	%p9, %r80, 3;
	mov.u32 	%r80, %r32;
	@%p9 bra 	$L__BB0_9;
$L__BB0_12:
	bar.sync 	0;
	setp.ne.s32 	%p10, %r1, 0;
	@%p10 bra 	$L__BB0_14;
	ld.shared.u32 	%r68, [_ZZ13dotProdKernelPiS_S_iE2sh];
	cvta.to.global.u64 	%rd19, %rd3;
	st.global.u32 	[%rd19], %r68;
$L__BB0_14:
	ret;

}


// ===== COMPILED SASS (sm_100) =====

	.target	sm_100

	.elftype	@"ET_EXEC"


//--------------------- .note.nv.tkinfo           --------------------------
	.section	.note.nv.tkinfo,"",@"SHT_NOTE"
	.sectionflags	@"SHF_NOTE_NV_TKINFO"
	.tkinfo
        /*0018*/ 	.word	0x00000002
        /*0030*/ 	.string	""
        /*0030*/ 	.string	"ptxas"
        /*0030*/ 	.string	"Cuda compilation tools, release 13.0, V13.0.88"
        /*0030*/ 	.string	"Build cuda_13.0.r13.0/compiler.36424714_0"
        /*0030*/ 	.string	"-arch sm_100 -m 64 "



//--------------------- .note.nv.cuinfo           --------------------------
	.section	.note.nv.cuinfo,"",@"SHT_NOTE"
	.sectionflags	@"SHF_NOTE_NV_CUINFO"
        /*0018*/ 	.short	0x0002
        /*001a*/ 	.short	0x0064
        /*001c*/ 	.short	0x0082
	.zero		2


//--------------------- .nv.info                  --------------------------
	.section	.nv.info,"",@"SHT_CUDA_INFO"
	.align	4


	//----- nvinfo : EIATTR_REGCOUNT
	.align		4
        /*0000*/ 	.byte	0x04, 0x2f
        /*0002*/ 	.short	(.L_1 - .L_0)
	.align		4
.L_0:
        /*0004*/ 	.word	index@(_Z13dotProdKernelPiS_S_i)
        /*0008*/ 	.word	0x00000020


	//----- nvinfo : EIATTR_FRAME_SIZE
	.align		4
.L_1:
        /*000c*/ 	.byte	0x04, 0x11
        /*000e*/ 	.short	(.L_3 - .L_2)
	.align		4
.L_2:
        /*0010*/ 	.word	index@(_Z13dotProdKernelPiS_S_i)
        /*0014*/ 	.word	0x00000000


	//----- nvinfo : EIATTR_MIN_STACK_SIZE
	.align		4
.L_3:
        /*0018*/ 	.byte	0x04, 0x12
        /*001a*/ 	.short	(.L_5 - .L_4)
	.align		4
.L_4:
        /*001c*/ 	.word	index@(_Z13dotProdKernelPiS_S_i)
        /*0020*/ 	.word	0x00000000
.L_5:


//--------------------- .nv.compat                --------------------------
	.section	.nv.compat,"",@"SHT_CUDA_COMPAT_INFO"
	.align	4
        /*0000*/ 	.byte	0x02, 0x09, 0x00, 0x00, 0x02, 0x02, 0x01, 0x00, 0x02, 0x05, 0x05, 0x00, 0x03, 0x07, 0x01, 0x01
        /*0010*/ 	.byte	0x02, 0x03, 0x00, 0x00, 0x02, 0x06, 0x01, 0x00, 0x04, 0x0b, 0x08, 0x00, 0x09, 0x00, 0x00, 0x00
        /*0020*/ 	.byte	0x00, 0x00, 0x00, 0x00


//--------------------- .nv.info._Z13dotProdKernelPiS_S_i --------------------------
	.section	.nv.info._Z13dotProdKernelPiS_S_i,"",@"SHT_CUDA_INFO"
	.sectionflags	@""
	.align	4


	//----- nvinfo : EIATTR_CUDA_API_VERSION
	.align		4
        /*0000*/ 	.byte	0x04, 0x37
        /*0002*/ 	.short	(.L_7 - .L_6)
.L_6:
        /*0004*/ 	.word	0x00000082


	//----- nvinfo : EIATTR_KPARAM_INFO
	.align		4
.L_7:
        /*0008*/ 	.byte	0x04, 0x17
        /*000a*/ 	.short	(.L_9 - .L_8)
.L_8:
        /*000c*/ 	.word	0x00000000
        /*0010*/ 	.short	0x0003
        /*0012*/ 	.short	0x0018
        /*0014*/ 	.byte	0x00, 0xf0, 0x11, 0x00


	//----- nvinfo : EIATTR_KPARAM_INFO
	.align		4
.L_9:
        /*0018*/ 	.byte	0x04, 0x17
        /*001a*/ 	.short	(.L_11 - .L_10)
.L_10:
        /*001c*/ 	.word	0x00000000
        /*0020*/ 	.short	0x0002
        /*0022*/ 	.short	0x0010
        /*0024*/ 	.byte	0x00, 0xf5, 0x21, 0x00


	//----- nvinfo : EIATTR_KPARAM_INFO
	.align		4
.L_11:
        /*0028*/ 	.byte	0x04, 0x17
        /*002a*/ 	.short	(.L_13 - .L_12)
.L_12:
        /*002c*/ 	.word	0x00000000
        /*0030*/ 	.short	0x0001
        /*0032*/ 	.short	0x0008
        /*0034*/ 	.byte	0x00, 0xf5, 0x21, 0x00


	//----- nvinfo : EIATTR_KPARAM_INFO
	.align		4
.L_13:
        /*0038*/ 	.byte	0x04, 0x17
        /*003a*/ 	.short	(.L_15 - .L_14)
.L_14:
        /*003c*/ 	.word	0x00000000
        /*0040*/ 	.short	0x0000
        /*0042*/ 	.short	0x0000
        /*0044*/ 	.byte	0x00, 0xf5, 0x21, 0x00


	//----- nvinfo : EIATTR_SPARSE_MMA_MASK
	.align		4
.L_15:
        /*0048*/ 	.byte	0x03, 0x50
        /*004a*/ 	.short	0x0000


	//----- nvinfo : EIATTR_MAXREG_COUNT
	.align		4
        /*004c*/ 	.byte	0x03, 0x1b
        /*004e*/ 	.short	0x00ff


	//----- nvinfo : EIATTR_NUM_BARRIERS
	.align		4
        /*0050*/ 	.byte	0x02, 0x4c
        /*0052*/ 	.byte	0x01
	.zero		1


	//----- nvinfo : EIATTR_MERCURY_ISA_VERSION
	.align		4
        /*0054*/ 	.byte	0x03, 0x5f
        /*0056*/ 	.short	0x0101


	//----- nvinfo : EIATTR_VRC_CTA_INIT_COUNT
	.align		4
        /*0058*/ 	.byte	0x02, 0x4a
	.zero		1
	.zero		1


	//----- nvinfo : EIATTR_EXIT_INSTR_OFFSETS
	.align		4
        /*005c*/ 	.byte	0x04, 0x1c
        /*005e*/ 	.short	(.L_17 - .L_16)


	//   ....[0]....
.L_16:
        /*0060*/ 	.word	0x000013b0


	//   ....[1]....
        /*0064*/ 	.word	0x00001420


	//----- nvinfo : EIATTR_CRS_STACK_SIZE
	.align		4
.L_17:
        /*0068*/ 	.byte	0x04, 0x1e
        /*006a*/ 	.short	(.L_19 - .L_18)
.L_18:
        /*006c*/ 	.word	0x00000000


	//----- nvinfo : EIATTR_CBANK_PARAM_SIZE
	.align		4
.L_19:
        /*0070*/ 	.byte	0x03, 0x19
        /*0072*/ 	.short	0x001c


	//----- nvinfo : EIATTR_PARAM_CBANK
	.align		4
        /*0074*/ 	.byte	0x04, 0x0a
        /*0076*/ 	.short	(.L_21 - .L_20)
	.align		4
.L_20:
        /*0078*/ 	.word	index@(.nv.constant0._Z13dotProdKernelPiS_S_i)
        /*007c*/ 	.short	0x0380
        /*007e*/ 	.short	0x001c


	//----- nvinfo : EIATTR_SW_WAR
	.align		4
.L_21:
        /*0080*/ 	.byte	0x04, 0x36
        /*0082*/ 	.short	(.L_23 - .L_22)
.L_22:
        /*0084*/ 	.word	0x00000008
.L_23:


//--------------------- .nv.callgraph             --------------------------
	.section	.nv.callgraph,"",@"SHT_CUDA_CALLGRAPH"
	.align	4
	.sectionentsize	8
	.align		4
        /*0000*/ 	.word	0x00000000
	.align		4
        /*0004*/ 	.word	0xffffffff
	.align		4
        /*0008*/ 	.word	0x00000000
	.align		4
        /*000c*/ 	.word	0xfffffffe
	.align		4
        /*0010*/ 	.word	0x00000000
	.align		4
        /*0014*/ 	.word	0xfffffffd
	.align		4
        /*0018*/ 	.word	0x00000000
	.align		4
        /*001c*/ 	.word	0xfffffffc


//--------------------- .text._Z13dotProdKernelPiS_S_i --------------------------
	.section	.text._Z13dotProdKernelPiS_S_i,"ax",@progbits
	.align	128
        .global         _Z13dotProdKernelPiS_S_i
        .type           _Z13dotProdKernelPiS_S_i,@function
        .size           _Z13dotProdKernelPiS_S_i,(.L_x_17 - _Z13dotProdKernelPiS_S_i)
        .other          _Z13dotProdKernelPiS_S_i,@"STO_CUDA_ENTRY STV_DEFAULT"
_Z13dotProdKernelPiS_S_i:
.text._Z13dotProdKernelPiS_S_i:
[----:B------:R-:W-:Y:S01]  /*0000*/  LDC R1, c[0x0][0x37c] ;  /* 0x0000df00ff017b82 */ /* 0x000fe20000000800 */
[----:B------:R-:W0:Y:S07]  /*0010*/  S2R R0, SR_TID.X ;  /* 0x0000000000007919 */ /* 0x000e2e0000002100 */
[----:B------:R-:W1:Y:S01]  /*0020*/  S2UR UR4, SR_CTAID.X ;  /* 0x00000000000479c3 */ /* 0x000e620000002500 */
[----:B------:R-:W2:Y:S01]  /*0030*/  LDCU UR7, c[0x0][0x360] ;  /* 0x00006c00ff0777ac */ /* 0x000ea20008000800 */
[----:B------:R-:W-:Y:S01]  /*0040*/  BSSY.RECONVERGENT B2, `(.L_x_0) ;  /* 0x0000126000027945 */ /* 0x000fe20003800200 */
[----:B------:R-:W3:Y:S05]  /*0050*/  LDCU UR10, c[0x0][0x398] ;  /* 0x00007300ff0a77ac */ /* 0x000eea0008000800 */
[----:B------:R-:W4:Y:S01]  /*0060*/  S2UR UR6, SR_CgaCtaId ;  /* 0x00000000000679c3 */ /* 0x000f220000008800 */
[----:B------:R-:W-:Y:S01]  /*0070*/  UMOV UR5, 0x400 ;  /* 0x0000040000057882 */ /* 0x000fe20000000000 */
[----:B------:R-:W0:Y:S01]  /*0080*/  LDCU.64 UR8, c[0x0][0x358] ;  /* 0x00006b00ff0877ac */ /* 0x000e220008000a00 */
[----:B--2---:R-:W-:Y:S01]  /*0090*/  IMAD.U32 R2, RZ, RZ, UR7 ;  /* 0x00000007ff027e24 */ /* 0x004fe2000f8e00ff */
[----:B-1----:R-:W-:-:S06]  /*00a0*/  UIMAD UR4, UR7, UR4, URZ ;  /* 0x00000004070472a4 */ /* 0x002fcc000f8e02ff */
[----:B0-----:R-:W-:Y:S01]  /*00b0*/  VIADD R25, R0, UR4 ;  /* 0x0000000400197c36 */ /* 0x001fe20008000000 */
[----:B----4-:R-:W-:-:S04]  /*00c0*/  ULEA UR5, UR6, UR5, 0x18 ;  /* 0x0000000506057291 */ /* 0x010fc8000f8ec0ff */
[----:B---3--:R-:W-:Y:S02]  /*00d0*/  ISETP.GE.AND P0, PT, R25, UR10, PT ;  /* 0x0000000a19007c0c */ /* 0x008fe4000bf06270 */
[----:B------:R-:W-:-:S11]  /*00e0*/  LEA R3, R0, UR5, 0x2 ;  /* 0x0000000500037c11 */ /* 0x000fd6000f8e10ff */
[----:B------:R-:W-:Y:S05]  /*00f0*/  @P0 BRA `(.L_x_1) ;  /* 0x0000001000680947 */ /* 0x000fea0003800000 */
[----:B------:R-:W0:Y:S01]  /*0100*/  I2F.U32.RP R6, R2 ;  /* 0x0000000200067306 */ /* 0x000e220000209000 */
[----:B------:R-:W-:Y:S01]  /*0110*/  IADD3 R4, PT, PT, R2, R25, RZ ;  /* 0x0000001902047210 */ /* 0x000fe20007ffe0ff */
[----:B------:R1:W2:Y:S01]  /*0120*/  LDS R20, [R3] ;  /* 0x0000000003147984 */ /* 0x0002a20000000800 */
[----:B------:R-:W-:Y:S01]  /*0130*/  IADD3 R11, PT, PT, RZ, -R2, RZ ;  /* 0x80000002ff0b7210 */ /* 0x000fe20007ffe0ff */
[----:B------:R-:W-:Y:S01]  /*0140*/  BSSY.RECONVERGENT B1, `(.L_x_2) ;  /* 0x0000103000017945 */ /* 0x000fe20003800200 */
[----:B------:R-:W-:Y:S02]  /*0150*/  VIMNMX R7, PT, PT, R4, UR10, !PT ;  /* 0x0000000a04077c48 */ /* 0x000fe4000ffe0100 */
[----:B------:R-:W-:-:S03]  /*0160*/  ISETP.NE.U32.AND P3, PT, R2, RZ, PT ;  /* 0x000000ff0200720c */ /* 0x000fc60003f65070 */
[----:B------:R-:W-:Y:S02]  /*0170*/  IMAD.IADD R7, R7, 0x1, -R4 ;  /* 0x0000000107077824 */ /* 0x000fe400078e0a04 */
[----:B------:R-:W-:Y:S02]  /*0180*/  IMAD.MOV.U32 R4, RZ, RZ, RZ ;  /* 0x000000ffff047224 */ /* 0x000fe400078e00ff */
[C---:B------:R-:W-:Y:S01]  /*0190*/  VIADD R9, R7.reuse, 0xffffffff ;  /* 0xffffffff07097836 */ /* 0x040fe20000000000 */
[----:B0-----:R-:W0:Y:S01]  /*01a0*/  MUFU.RCP R6, R6 ;  /* 0x0000000600067308 */ /* 0x001e220000001000 */
[----:B------:R-:W-:-:S13]  /*01b0*/  ISETP.NE.AND P0, PT, R7, RZ, PT ;  /* 0x000000ff0700720c */ /* 0x000fda0003f05270 */
[----:B------:R-:W-:Y:S01]  /*01c0*/  @!P0 IADD3 R9, PT, PT, R7, RZ, RZ ;  /* 0x000000ff07098210 */ /* 0x000fe20007ffe0ff */
[----:B0-----:R-:W-:-:S06]  /*01d0*/  VIADD R5, R6, 0xffffffe ;  /* 0x0ffffffe06057836 */ /* 0x001fcc0000000000 */
[----:B------:R-:W0:Y:S02]  /*01e0*/  F2I.FTZ.U32.TRUNC.NTZ R5, R5 ;  /* 0x0000000500057305 */ /* 0x000e24000021f000 */
[----:B0-----:R-:W-:-:S04]  /*01f0*/  IMAD R11, R11, R5, RZ ;  /* 0x000000050b0b7224 */ /* 0x001fc800078e02ff */
[----:B------:R-:W-:-:S06]  /*0200*/  IMAD.HI.U32 R4, R5, R11, R4 ;  /* 0x0000000b05047227 */ /* 0x000fcc00078e0004 */
[----:B------:R-:W-:-:S04]  /*0210*/  IMAD.HI.U32 R7, R4, R9, RZ ;  /* 0x0000000904077227 */ /* 0x000fc800078e00ff */
[----:B------:R-:W-:-:S04]  /*0220*/  IMAD.MOV R4, RZ, RZ, -R7 ;  /* 0x000000ffff047224 */ /* 0x000fc800078e0a07 */
[----:B------:R-:W-:Y:S01]  /*0230*/  IMAD R9, R2, R4, R9 ;  /* 0x0000000402097224 */ /* 0x000fe200078e0209 */
[----:B------:R-:W-:-:S04]  /*0240*/  SEL R4, RZ, 0x1, !P0 ;  /* 0x00000001ff047807 */ /* 0x000fc80004000000 */
[----:B------:R-:W-:-:S13]  /*0250*/  ISETP.GE.U32.AND P1, PT, R9, R2, PT ;  /* 0x000000020900720c */ /* 0x000fda0003f26070 */
[----:B------:R-:W-:Y:S01]  /*0260*/  @P1 IMAD.IADD R9, R9, 0x1, -R2 ;  /* 0x0000000109091824 */ /* 0x000fe200078e0a02 */
[----:B------:R-:W-:-:S04]  /*0270*/  @P1 IADD3 R7, PT, PT, R7, 0x1, RZ ;  /* 0x0000000107071810 */ /* 0x000fc80007ffe0ff */
[----:B------:R-:W-:-:S13]  /*0280*/  ISETP.GE.U32.AND P2, PT, R9, R2, PT ;  /* 0x000000020900720c */ /* 0x000fda0003f46070 */
[----:B------:R-:W-:Y:S01]  /*0290*/  @P2 VIADD R7, R7, 0x1 ;  /* 0x0000000107072836 */ /* 0x000fe20000000000 */
[----:B------:R-:W-:-:S05]  /*02a0*/  @!P3 LOP3.LUT R7, RZ, R2, RZ, 0x33, !PT ;  /* 0x00000002ff07b212 */ /* 0x000fca00078e33ff */
[----:B------:R-:W-:Y:S02]  /*02b0*/  IMAD.IADD R4, R4, 0x1, R7 ;  /* 0x0000000104047824 */ /* 0x000fe400078e0207 */
[----:B------:R-:W-:-:S03]  /*02c0*/  IMAD.MOV.U32 R7, RZ, RZ, RZ ;  /* 0x000000ffff077224 */ /* 0x000fc600078e00ff */
[C---:B------:R-:W-:Y:S02]  /*02d0*/  ISETP.GE.U32.AND P0, PT, R4.reuse, 0x3, PT ;  /* 0x000000030400780c */ /* 0x040fe40003f06070 */
[----:B------:R-:W-:-:S04]  /*02e0*/  IADD3 R4, PT, PT, R4, 0x1, RZ ;  /* 0x0000000104047810 */ /* 0x000fc80007ffe0ff */
[----:B------:R-:W-:-:S07]  /*02f0*/  LOP3.LUT R6, R4, 0x3, RZ, 0xc0, !PT ;  /* 0x0000000304067812 */ /* 0x000fce00078ec0ff */
[----:B-12---:R-:W-:Y:S05]  /*0300*/  @!P0 BRA `(.L_x_3) ;  /* 0x0000000c00988947 */ /* 0x006fea0003800000 */
[----:B------:R-:W-:Y:S01]  /*0310*/  LOP3.LUT R5, R4, 0xfffffffc, RZ, 0xc0, !PT ;  /* 0xfffffffc04057812 */ /* 0x000fe200078ec0ff */
[----:B------:R-:W0:Y:S01]  /*0320*/  LDC.64 R8, c[0x0][0x380] ;  /* 0x0000e000ff087b82 */ /* 0x000e220000000a00 */
[----:B------:R-:W-:Y:S01]  /*0330*/  BSSY.RELIABLE B0, `(.L_x_4) ;  /* 0x00000c4000007945 */ /* 0x000fe20003800100 */
[----:B------:R-:W-:Y:S01]  /*0340*/  SHF.L.U32 R4, R2, 0x2, RZ ;  /* 0x0000000202047819 */ /* 0x000fe200000006ff */
[----:B------:R-:W-:Y:S02]  /*0350*/  IMAD.MOV.U32 R7, RZ, RZ, RZ ;  /* 0x000000ffff077224 */ /* 0x000fe400078e00ff */
[----:B------:R-:W-:-:S03]  /*0360*/  IMAD.MOV R5, RZ, RZ, -R5 ;  /* 0x000000ffff057224 */ /* 0x000fc600078e0a05 */
[----:B------:R-:W1:Y:S02]  /*0370*/  LDC.64 R10, c[0x0][0x388] ;  /* 0x0000e200ff0a7b82 */ /* 0x000e640000000a00 */
[----:B------:R-:W-:-:S13]  /*0380*/  ISETP.GE.AND P0, PT, R5, RZ, PT ;  /* 0x000000ff0500720c */ /* 0x000fda0003f06270 */
[----:B------:R-:W-:Y:S05]  /*0390*/  @P0 BRA `(.L_x_5) ;  /* 0x0000000800f40947 */ /* 0x000fea0003800000 */
[----:B------:R-:W-:Y:S01]  /*03a0*/  IMAD.MOV R12, RZ, RZ, -R5 ;  /* 0x000000ffff0c7224 */ /* 0x000fe200078e0a05 */
[----:B------:R-:W-:Y:S01]  /*03b0*/  BSSY.RECONVERGENT B3, `(.L_x_6) ;  /* 0x0000078000037945 */ /* 0x000fe20003800200 */
[----:B------:R-:W-:-:S03]  /*03c0*/  PLOP3.LUT P0, PT, PT, PT, PT, 0x80, 0x8 ;  /* 0x000000000008781c */ /* 0x000fc60003f0f070 */
[----:B------:R-:W-:-:S13]  /*03d0*/  ISETP.GT.AND P1, PT, R12, 0xc, PT ;  /* 0x0000000c0c00780c */ /* 0x000fda0003f24270 */
[----:B------:R-:W-:Y:S05]  /*03e0*/  @!P1 BRA `(.L_x_7) ;  /* 0x0000000400d09947 */ /* 0x000fea0003800000 */
[----:B------:R-:W-:-:S13]  /*03f0*/  PLOP3.LUT P0, PT, PT, PT, PT, 0x8, 0x80 ;  /* 0x000000000080781c */ /* 0x000fda0003f0e170 */
.L_x_8:
[----:B------:R-:W2:Y:S08]  /*0400*/  LDC.64 R12, c[0x0][0x380] ;  /* 0x0000e000ff0c7b82 */ /* 0x000eb00000000a00 */
[----:B------:R-:W3:Y:S01]  /*0410*/  LDC.64 R14, c[0x0][0x388] ;  /* 0x0000e200ff0e7b82 */ /* 0x000ee20000000a00 */
[----:B--2---:R-:W-:-:S05]  /*0420*/  IMAD.WIDE R28, R25, 0x4, R12 ;  /* 0x00000004191c7825 */ /* 0x004fca00078e020c */
[----:B------:R-:W2:Y:S01]  /*0430*/  LDG.E R21, desc[UR8][R28.64] ;  /* 0x000000081c157981 */ /* 0x000ea2000c1e1900 */
[----:B---3--:R-:W-:-:S05]  /*0440*/  IMAD.WIDE R26, R25, 0x4, R14 ;  /* 0x00000004191a7825 */ /* 0x008fca00078e020e */
[----:B------:R3:W2:Y:S01]  /*0450*/  LDG.E R24, desc[UR8][R26.64] ;  /* 0x000000081a187981 */ /* 0x0006a2000c1e1900 */
[C---:B------:R-:W-:Y:S02]  /*0460*/  IADD3 R18, P1, PT, R4.reuse, R28, RZ ;  /* 0x0000001c04127210 */ /* 0x040fe40007f3e0ff */
[----:B------:R-:W-:Y:S02]  /*0470*/  IADD3 R16, P2, PT, R4, R26, RZ ;  /* 0x0000001a04107210 */ /* 0x000fe40007f5e0ff */
[----:B------:R-:W-:-:S03]  /*0480*/  IADD3.X R19, PT, PT, RZ, R29, RZ, P1, !PT ;  /* 0x0000001dff137210 */ /* 0x000fc60000ffe4ff */
[----:B------:R-:W-:Y:S01]  /*0490*/  IMAD.X R17, RZ, RZ, R27, P2 ;  /* 0x000000ffff117224 */ /* 0x000fe200010e061b */
[C---:B------:R-:W-:Y:S01]  /*04a0*/  IADD3 R22, P1, PT, R4.reuse, R18, RZ ;  /* 0x0000001204167210 */ /* 0x040fe20007f3e0ff */
[----:B------:R-:W4:Y:S04]  /*04b0*/  LDG.E R29, desc[UR8][R18.64] ;  /* 0x00000008121d7981 */ /* 0x000f28000c1e1900 */
[----:B------:R5:W4:Y:S01]  /*04c0*/  LDG.E R18, desc[UR8][R16.64] ;  /* 0x0000000810127981 */ /* 0x000b22000c1e1900 */
[----:B------:R-:W-:Y:S01]  /*04d0*/  IMAD.X R23, RZ, RZ, R19, P1 ;  /* 0x000000ffff177224 */ /* 0x000fe200008e0613 */
[----:B---3--:R-:W-:-:S04]  /*04e0*/  IADD3 R26, P1, PT, R4, R22, RZ ;  /* 0x00000016041a7210 */ /* 0x008fc80007f3e0ff */
[----:B------:R-:W3:Y:S01]  /*04f0*/  LDG.E R28, desc[UR8][R22.64] ;  /* 0x00000008161c7981 */ /* 0x000ee2000c1e1900 */
[----:B------:R-:W-:Y:S01]  /*0500*/  IMAD.X R27, RZ, RZ, R23, P1 ;  /* 0x000000ffff1b7224 */ /* 0x000fe200008e0617 */
[----:B------:R-:W-:-:S04]  /*0510*/  IADD3 R25, PT, PT, R4, R25, RZ ;  /* 0x0000001904197210 */ /* 0x000fc80007ffe0ff */
[----:B------:R-:W3:Y:S01]  /*0520*/  LDG.E R26, desc[UR8][R26.64] ;  /* 0x000000081a1a7981 */ /* 0x000ee2000c1e1900 */
[----:B--2---:R-:W-:Y:S01]  /*0530*/  IMAD R24, R21, R24, R20 ;  /* 0x0000001815187224 */ /* 0x004fe200078e0214 */
[----:B------:R-:W-:-:S04]  /*0540*/  IADD3 R20, P2, PT, R4, R16, RZ ;  /* 0x0000001004147210 */ /* 0x000fc80007f5e0ff */
[----:B------:R-:W-:Y:S02]  /*0550*/  IADD3.X R21, PT, PT, RZ, R17, RZ, P2, !PT ;  /* 0x00000011ff157210 */ /* 0x000fe400017fe4ff */
[----:B-----5:R-:W-:-:S03]  /*0560*/  IADD3 R16, P2, PT, R4, R20, RZ ;  /* 0x0000001404107210 */ /* 0x020fc60007f5e0ff */
[----:B------:R2:W3:Y:S02]  /*0570*/  LDG.E R19, desc[UR8][R20.64] ;  /* 0x0000000814137981 */ /* 0x0004e4000c1e1900 */
[----:B------:R-:W-:-:S05]  /*0580*/  IMAD.X R17, RZ, RZ, R21, P2 ;  /* 0x000000ffff117224 */ /* 0x000fca00010e0615 */
[----:B------:R5:W3:Y:S01]  /*0590*/  LDG.E R23, desc[UR8][R16.64] ;  /* 0x0000000810177981 */ /* 0x000ae2000c1e1900 */
[----:B--2---:R-:W-:-:S04]  /*05a0*/  IMAD.WIDE R20, R25, 0x4, R12 ;  /* 0x0000000419147825 */ /* 0x004fc800078e020c */
[----:B-----5:R-:W-:-:S04]  /*05b0*/  IMAD.WIDE R16, R25, 0x4, R14 ;  /* 0x0000000419107825 */ /* 0x020fc800078e020e */
[----:B----4-:R-:W-:Y:S02]  /*05c0*/  IMAD R18, R29, R18, R24 ;  /* 0x000000121d127224 */ /* 0x010fe400078e0218 */
[----:B------:R2:W4:Y:S04]  /*05d0*/  LDG.E R24, desc[UR8][R20.64] ;  /* 0x0000000814187981 */ /* 0x000528000c1e1900 */
[----:B------:R5:W4:Y:S01]  /*05e0*/  LDG.E R29, desc[UR8][R16.64] ;  /* 0x00000008101d7981 */ /* 0x000b22000c1e1900 */
[----:B------:R-:W-:Y:S01]  /*05f0*/  IADD3 R22, P1, PT, R4, R20, RZ ;  /* 0x0000001404167210 */ /* 0x000fe20007f3e0ff */
[----:B---3--:R-:W-:-:S04]  /*0600*/  IMAD R18, R28, R19, R18 ;  /* 0x000000131c127224 */ /* 0x008fc800078e0212 */
[----:B------:R-:W-:Y:S01]  /*0610*/  IMAD R28, R26, R23, R18 ;  /* 0x000000171a1c7224 */ /* 0x000fe200078e0212 */
[C---:B------:R-:W-:Y:S01]  /*0620*/  IADD3 R18, P2, PT, R4.reuse, R16, RZ ;  /* 0x0000001004127210 */ /* 0x040fe20007f5e0ff */
[----:B------:R-:W-:Y:S01]  /*0630*/  IMAD.X R23, RZ, RZ, R21, P1 ;  /* 0x000000ffff177224 */ /* 0x000fe200008e0615 */
[----:B--2---:R-:W-:-:S03]  /*0640*/  IADD3 R20, P1, PT, R4, R22, RZ ;  /* 0x0000001604147210 */ /* 0x004fc60007f3e0ff */
[----:B------:R-:W-:Y:S01]  /*0650*/  IMAD.X R19, RZ, RZ, R17, P2 ;  /* 0x000000ffff137224 */ /* 0x000fe200010e0611 */
[----:B-----5:R-:W-:Y:S02]  /*0660*/  IADD3 R16, P2, PT, R4, R18, RZ ;  /* 0x0000001204107210 */ /* 0x020fe40007f5e0ff */
[----:B------:R-:W-:-:S03]  /*0670*/  IADD3.X R21, PT, PT, RZ, R23, RZ, P1, !PT ;  /* 0x00000017ff157210 */ /* 0x000fc60000ffe4ff */
[----:B------:R-:W-:-:S05]  /*0680*/  IMAD.X R17, RZ, RZ, R19, P2 ;  /* 0x000000ffff117224 */ /* 0x000fca00010e0613 */
[----:B------:R-:W2:Y:S01]  /*0690*/  LDG.E R27, desc[UR8][R16.64] ;  /* 0x00000008101b7981 */ /* 0x000ea2000c1e1900 */
[----:B----4-:R-:W-:-:S03]  /*06a0*/  IMAD R26, R24, R29, R28 ;  /* 0x0000001d181a7224 */ /* 0x010fc600078e021c */
[----:B------:R3:W4:Y:S04]  /*06b0*/  LDG.E R29, desc[UR8][R22.64] ;  /* 0x00000008161d7981 */ /* 0x000728000c1e1900 */
[----:B------:R5:W4:Y:S04]  /*06c0*/  LDG.E R28, desc[UR8][R18.64] ;  /* 0x00000008121c7981 */ /* 0x000b28000c1e1900 */
[----:B------:R0:W2:Y:S01]  /*06d0*/  LDG.E R24, desc[UR8][R20.64] ;  /* 0x0000000814187981 */ /* 0x0000a2000c1e1900 */
[C---:B---3--:R-:W-:Y:S02]  /*06e0*/  IADD3 R22, P2, PT, R4.reuse, R16, RZ ;  /* 0x0000001004167210 */ /* 0x048fe40007f5e0ff */
[----:B-----5:R-:W-:-:S02]  /*06f0*/  IADD3 R18, P1, PT, R4, R20, RZ ;  /* 0x0000001404127210 */ /* 0x020fc40007f3e0ff */
[----:B------:R-:W-:-:S03]  /*0700*/  IADD3.X R23, PT, PT, RZ, R17, RZ, P2, !PT ;  /* 0x00000011ff177210 */ /* 0x000fc600017fe4ff */
[----:B------:R-:W-:Y:S02]  /*0710*/  IMAD.X R19, RZ, RZ, R21, P1 ;  /* 0x000000ffff137224 */ /* 0x000fe400008e0615 */
[----:B------:R-:W-:Y:S01]  /*0720*/  IMAD.IADD R25, R4, 0x1, R25 ;  /* 0x0000000104197824 */ /* 0x000fe200078e0219 */
[----:B------:R2:W3:Y:S04]  /*0730*/  LDG.E R23, desc[UR8][R22.64] ;  /* 0x0000000816177981 */ /* 0x0004e8000c1e1900 */
[----:B------:R-:W3:Y:S01]  /*0740*/  LDG.E R18, desc[UR8][R18.64] ;  /* 0x0000000812127981 */ /* 0x000ee2000c1e1900 */
[----:B0-----:R-:W-:-:S05]  /*0750*/  IMAD.WIDE R20, R25, 0x4, R14 ;  /* 0x0000000419147825 */ /* 0x001fca00078e020e */
[----:B------:R0:W5:Y:S01]  /*0760*/  LDG.E R19, desc[UR8][R20.64] ;  /* 0x0000000814137981 */ /* 0x000162000c1e1900 */
[----:B----4-:R-:W-:Y:S02]  /*0770*/  IMAD R26, R29, R28, R26 ;  /* 0x0000001c1d1a7224 */ /* 0x010fe400078e021a */
[----:B------:R-:W-:-:S04]  /*0780*/  IMAD.WIDE R28, R25, 0x4, R12 ;  /* 0x00000004191c7825 */ /* 0x000fc800078e020c */
[----:B--2---:R-:W-:Y:S02]  /*0790*/  IMAD R22, R24, R27, R26 ;  /* 0x0000001b18167224 */ /* 0x004fe400078e021a */
[----:B------:R3:W5:Y:S01]  /*07a0*/  LDG.E R24, desc[UR8][R28.64] ;  /* 0x000000081c187981 */ /* 0x000762000c1e1900 */
[----:B------:R-:W-:-:S05]  /*07b0*/  IADD3 R16, P1, PT, R4, R28, RZ ;  /* 0x0000001c04107210 */ /* 0x000fca0007f3e0ff */
[----:B------:R-:W-:Y:S01]  /*07c0*/  IMAD.X R17, RZ, RZ, R29, P1 ;  /* 0x000000ffff117224 */ /* 0x000fe200008e061d */
[----:B------:R-:W-:-:S04]  /*07d0*/  IADD3 R26, P1, PT, R4, R20, RZ ;  /* 0x00000014041a7210 */ /* 0x000fc80007f3e0ff */
[----:B------:R-:W-:Y:S02]  /*07e0*/  IADD3.X R27, PT, PT, RZ, R21, RZ, P1, !PT ;  /* 0x00000015ff1b7210 */ /* 0x000fe40000ffe4ff */
[----:B0-----:R-:W-:Y:S01]  /*07f0*/  IADD3 R20, P2, PT, R4, R26, RZ ;  /* 0x0000001a04147210 */ /* 0x001fe20007f5e0ff */
[----:B---3--:R-:W-:Y:S01]  /*0800*/  IMAD R28, R18, R23, R22 ;  /* 0x00000017121c7224 */ /* 0x008fe200078e0216 */
[----:B------:R-:W-:Y:S01]  /*0810*/  IADD3 R22, P1, PT, R4, R16, RZ ;  /* 0x0000001004167210 */ /* 0x000fe20007f3e0ff */
[----:B------:R-:W2:Y:S02]  /*0820*/  LDG.E R18, desc[UR8][R16.64] ;  /* 0x0000000810127981 */ /* 0x000ea4000c1e1900 */
[----:B------:R-:W-:Y:S02]  /*0830*/  IMAD.X R21, RZ, RZ, R27, P2 ;  /* 0x000000ffff157224 */ /* 0x000fe400010e061b */
[----:B------:R-:W-:Y:S01]  /*0840*/  IMAD.X R23, RZ, RZ, R17, P1 ;  /* 0x000000ffff177224 */ /* 0x000fe200008e0611 */
[----:B------:R0:W2:Y:S01]  /*0850*/  LDG.E R29, desc[UR8][R26.64] ;  /* 0x000000081a1d7981 */ /* 0x0000a2000c1e1900 */
[----:B-----5:R-:W-:-:S03]  /*0860*/  IMAD R28, R24, R19, R28 ;  /* 0x00000013181c7224 */ /* 0x020fc600078e021c */
[----:B------:R-:W3:Y:S04]  /*0870*/  LDG.E R19, desc[UR8][R22.64] ;  /* 0x0000000816137981 */ /* 0x000ee8000c1e1900 */
[----:B------:R4:W3:Y:S01]  /*0880*/  LDG.E R24, desc[UR8][R20.64] ;  /* 0x0000000814187981 */ /* 0x0008e2000c1e1900 */
[----:B------:R-:W-:-:S05]  /*0890*/  IADD3 R25, PT, PT, R4, R25, RZ ;  /* 0x0000001904197210 */ /* 0x000fca0007ffe0ff */
[C---:B------:R-:W-:Y:S01]  /*08a0*/  IMAD.WIDE R12, R25.reuse, 0x4, R12 ;  /* 0x00000004190c7825 */ /* 0x040fe200078e020c */
[C---:B0-----:R-:W-:Y:S02]  /*08b0*/  IADD3 R26, P1, PT, R4.reuse, R22, RZ ;  /* 0x00000016041a7210 */ /* 0x041fe40007f3e0ff */
[----:B------:R-:W-:Y:S01]  /*08c0*/  IADD3 R16, P2, PT, R4, R12, RZ ;  /* 0x0000000c04107210 */ /* 0x000fe20007f5e0ff */
[----:B------:R-:W-:Y:S02]  /*08d0*/  IMAD.WIDE R14, R25, 0x4, R14 ;  /* 0x00000004190e7825 */ /* 0x000fe400078e020e */
[----:B------:R-:W5:Y:S02]  /*08e0*/  LDG.E R12, desc[UR8][R12.64] ;  /* 0x000000080c0c7981 */ /* 0x000f64000c1e1900 */
[----:B--2---:R-:W-:Y:S02]  /*08f0*/  IMAD R18, R18, R29, R28 ;  /* 0x0000001d12127224 */ /* 0x004fe400078e021c */
[----:B------:R-:W-:Y:S01]  /*0900*/  IMAD.X R17, RZ, RZ, R13, P2 ;  /* 0x000000ffff117224 */ /* 0x000fe200010e060d */
[C---:B----4-:R-:W-:Y:S01]  /*0910*/  IADD3 R20, P2, PT, R4.reuse, R20, RZ ;  /* 0x0000001404147210 */ /* 0x050fe20007f5e0ff */
[----:B------:R-:W-:Y:S01]  /*0920*/  IMAD.X R27, RZ, RZ, R23, P1 ;  /* 0x000000ffff1b7224 */ /* 0x000fe200008e0617 */
[----:B------:R-:W-:-:S02]  /*0930*/  IADD3 R22, P1, PT, R4, R16, RZ ;  /* 0x0000001004167210 */ /* 0x000fc40007f3e0ff */
[----:B------:R0:W2:Y:S01]  /*0940*/  LDG.E R28, desc[UR8][R16.64] ;  /* 0x00000008101c7981 */ /* 0x0000a2000c1e1900 */
[----:B------:R-:W-:Y:S02]  /*0950*/  IMAD.X R21, RZ, RZ, R21, P2 ;  /* 0x000000ffff157224 */ /* 0x000fe400010e0615 */
[----:B------:R-:W-:Y:S01]  /*0960*/  IMAD.X R23, RZ, RZ, R17, P1 ;  /* 0x000000ffff177224 */ /* 0x000fe200008e0611 */
[----:B------:R-:W4:Y:S04]  /*0970*/  LDG.E R27, desc[UR8][R26.64] ;  /* 0x000000081a1b7981 */ /* 0x000f28000c1e1900 */
[----:B------:R-:W4:Y:S04]  /*0980*/  LDG.E R20, desc[UR8][R20.64] ;  /* 0x0000000814147981 */ /* 0x000f28000c1e1900 */
[----:B------:R-:W2:Y:S01]  /*0990*/  LDG.E R26, desc[UR8][R22.64] ;  /* 0x00000008161a7981 */ /* 0x000ea2000c1e1900 */
[----:B---3--:R-:W-:Y:S01]  /*09a0*/  IMAD R24, R19, R24, R18 ;  /* 0x0000001813187224 */ /* 0x008fe200078e0212 */
[----:B------:R-:W-:-:S04]  /*09b0*/  IADD3 R18, P3, PT, R4, R14, RZ ;  /* 0x0000000e04127210 */ /* 0x000fc80007f7e0ff */
[----:B------:R-:W-:Y:S02]  /*09c0*/  IADD3.X R19, PT, PT, RZ, R15, RZ, P3, !PT ;  /* 0x0000000fff137210 */ /* 0x000fe40001ffe4ff */
[C---:B0-----:R-:W-:Y:S01]  /*09d0*/  IADD3 R16, P3, PT, R4.reuse, R18, RZ ;  /* 0x0000001204107210 */ /* 0x041fe20007f7e0ff */
[----:B------:R-:W5:Y:S03]  /*09e0*/  LDG.E R15, desc[UR8][R14.64] ;  /* 0x000000080e0f7981 */ /* 0x000f66000c1e1900 */
[----:B------:R-:W-:Y:S01]  /*09f0*/  IADD3.X R17, PT, PT, RZ, R19, RZ, P3, !PT ;  /* 0x00000013ff117210 */ /* 0x000fe20001ffe4ff */
[----:B------:R0:W2:Y:S04]  /*0a00*/  LDG.E R13, desc[UR8][R18.64] ;  /* 0x00000008120d7981 */ /* 0x0000a8000c1e1900 */
[----:B------:R3:W2:Y:S01]  /*0a10*/  LDG.E R29, desc[UR8][R16.64] ;  /* 0x00000008101d7981 */ /* 0x0006a2000c1e1900 */
[----:B0-----:R-:W-:-:S02]  /*0a20*/  IADD3 R18, P1, PT, R4, R22, RZ ;  /* 0x0000001604127210 */ /* 0x001fc40007f3e0ff */
[----:B---3--:R-:W-:-:S03]  /*0a30*/  IADD3 R16, P2, PT, R4, R16, RZ ;  /* 0x0000001004107210 */ /* 0x008fc60007f5e0ff */
[----:B------:R-:W-:Y:S02]  /*0a40*/  IMAD.X R19, RZ, RZ, R23, P1 ;  /* 0x000000ffff137224 */ /* 0x000fe400008e0617 */
[----:B------:R-:W-:-:S03]  /*0a50*/  IMAD.X R17, RZ, RZ, R17, P2 ;  /* 0x000000ffff117224 */ /* 0x000fc600010e0611 */
[----:B------:R-:W3:Y:S04]  /*0a60*/  LDG.E R14, desc[UR8][R18.64] ;  /* 0x00000008120e7981 */ /* 0x000ee8000c1e1900 */
[----:B------:R-:W3:Y:S01]  /*0a70*/  LDG.E R16, desc[UR8][R16.64] ;  /* 0x0000000810107981 */ /* 0x000ee2000c1e1900 */
[----:B------:R-:W-:Y:S01]  /*0a80*/  IADD3 R5, PT, PT, R5, 0x10, RZ ;  /* 0x0000001005057810 */ /* 0x000fe20007ffe0ff */
[----:B----4-:R-:W-:-:S03]  /*0a90*/  IMAD R24, R27, R20, R24 ;  /* 0x000000141b187224 */ /* 0x010fc600078e0218 */
[----:B------:R-:W-:Y:S02]  /*0aa0*/  ISETP.GE.AND P1, PT, R5, -0xc, PT ;  /* 0xfffffff40500780c */ /* 0x000fe40003f26270 */
[C---:B------:R-:W-:Y:S01]  /*0ab0*/  IADD3 R7, PT, PT, R4.reuse, R7, R4 ;  /* 0x0000000704077210 */ /* 0x040fe20007ffe004 */
[----:B------:R-:W-:-:S03]  /*0ac0*/  IMAD.IADD R25, R4, 0x1, R25 ;  /* 0x0000000104197824 */ /* 0x000fc600078e0219 */
[----:B------:R-:W-:Y:S01]  /*0ad0*/  IADD3 R7, PT, PT, R4, R7, R4 ;  /* 0x0000000704077210 */ /* 0x000fe20007ffe004 */
[----:B-----5:R-:W-:-:S04]  /*0ae0*/  IMAD R12, R12, R15, R24 ;  /* 0x0000000f0c0c7224 */ /* 0x020fc800078e0218 */
[----:B--2---:R-:W-:-:S04]  /*0af0*/  IMAD R12, R28, R13, R12 ;  /* 0x0000000d1c0c7224 */ /* 0x004fc800078e020c */
[----:B------:R-:W-:-:S04]  /*0b00*/  IMAD R29, R26, R29, R12 ;  /* 0x0000001d1a1d7224 */ /* 0x000fc800078e020c */
[----:B---3--:R-:W-:Y:S01]  /*0b10*/  IMAD R20, R14, R16, R29 ;  /* 0x000000100e147224 */ /* 0x008fe200078e021d */
[----:B------:R-:W-:Y:S06]  /*0b20*/  @!P1 BRA `(.L_x_8) ;  /* 0xfffffff800349947 */ /* 0x000fec000383ffff */
.L_x_7:
[----:B------:R-:W-:Y:S05]  /*0b30*/  BSYNC.RECONVERGENT B3 ;  /* 0x0000000000037941 */ /* 0x000fea0003800200 */
.L_x_6:
[----:B------:R-:W-:Y:S01]  /*0b40*/  IMAD.MOV R12, RZ, RZ, -R5 ;  /* 0x000000ffff0c7224 */ /* 0x000fe200078e0a05 */
[----:B------:R-:W-:Y:S04]  /*0b50*/  BSSY.RECONVERGENT B3, `(.L_x_9) ;  /* 0x000003e000037945 */ /* 0x000fe80003800200 */
[----:B------:R-:W-:-:S13]  /*0b60*/  ISETP.GT.AND P1, PT, R12, 0x4, PT ;  /* 0x000000040c00780c */ /* 0x000fda0003f24270 */
[----:B------:R-:W-:Y:S05]  /*0b70*/  @!P1 BRA `(.L_x_10) ;  /* 0x0000000000ec9947 */ /* 0x000fea0003800000 */
[----:B------:R-:W2:Y:S08]  /*0b80*/  LDC.64 R12, c[0x0][0x388] ;  /* 0x0000e200ff0c7b82 */ /* 0x000eb00000000a00 */
[----:B------:R-:W3:Y:S01]  /*0b90*/  LDC.64 R16, c[0x0][0x380] ;  /* 0x0000e000ff107b82 */ /* 0x000ee20000000a00 */
[----:B--2---:R-:W-:-:S04]  /*0ba0*/  IMAD.WIDE R26, R25, 0x4, R12 ;  /* 0x00000004191a7825 */ /* 0x004fc800078e020c */
[----:B---3--:R-:W-:Y:S01]  /*0bb0*/  IMAD.WIDE R22, R25, 0x4, R16 ;  /* 0x0000000419167825 */ /* 0x008fe200078e0210 */
[C---:B------:R-:W-:Y:S01]  /*0bc0*/  IADD3 R28, P1, PT, R4.reuse, R26, RZ ;  /* 0x0000001a041c7210 */ /* 0x040fe20007f3e0ff */
[----:B------:R-:W2:Y:S01]  /*0bd0*/  LDG.E R18, desc[UR8][R26.64] ;  /* 0x000000081a127981 */ /* 0x000ea2000c1e1900 */
[----:B------:R-:W-:-:S03]  /*0be0*/  IADD3 R14, P0, PT, R4, R22, RZ ;  /* 0x00000016040e7210 */ /* 0x000fc60007f1e0ff */
[----:B------:R-:W-:Y:S01]  /*0bf0*/  IMAD.X R29, RZ, RZ, R27, P1 ;  /* 0x000000ffff1d7224 */ /* 0x000fe200008e061b */
[----:B------:R3:W2:Y:S01]  /*0c00*/  LDG.E R21, desc[UR8][R22.64] ;  /* 0x0000000816157981 */ /* 0x0006a2000c1e1900 */
[----:B------:R-:W-:-:S03]  /*0c10*/  IADD3.X R15, PT, PT, RZ, R23, RZ, P0, !PT ;  /* 0x00000017ff0f7210 */ /* 0x000fc600007fe4ff */
[----:B------:R-:W4:Y:S04]  /*0c20*/  LDG.E R19, desc[UR8][R28.64] ;  /* 0x000000081c137981 */ /* 0x000f28000c1e1900 */
[----:B------:R5:W4:Y:S01]  /*0c30*/  LDG.E R26, desc[UR8][R14.64] ;  /* 0x000000080e1a7981 */ /* 0x000b22000c1e1900 */
[----:B---3--:R-:W-:-:S05]  /*0c40*/  IADD3 R22, P0, PT, R4, R14, RZ ;  /* 0x0000000e04167210 */ /* 0x008fca0007f1e0ff */
[----:B------:R-:W-:Y:S01]  /*0c50*/  IMAD.X R23, RZ, RZ, R15, P0 ;  /* 0x000000ffff177224 */ /* 0x000fe200000e060f */
[----:B-----5:R-:W-:-:S04]  /*0c60*/  IADD3 R14, P1, PT, R4, R28, RZ ;  /* 0x0000001c040e7210 */ /* 0x020fc80007f3e0ff */
[----:B------:R-:W3:Y:S01]  /*0c70*/  LDG.E R24, desc[UR8][R22.64] ;  /* 0x0000000816187981 */ /* 0x000ee2000c1e1900 */
[----:B------:R-:W-:-:S05]  /*0c80*/  IADD3.X R15, PT, PT, RZ, R29, RZ, P1, !PT ;  /* 0x0000001dff0f7210 */ /* 0x000fca0000ffe4ff */
[----:B------:R5:W3:Y:S01]  /*0c90*/  LDG.E R27, desc[UR8][R14.64] ;  /* 0x000000080e1b7981 */ /* 0x000ae2000c1e1900 */
[----:B------:R-:W-:-:S04]  /*0ca0*/  IMAD.IADD R25, R25, 0x1, R4 ;  /* 0x0000000119197824 */ /* 0x000fc800078e0204 */
[----:B------:R-:W-:-:S04]  /*0cb0*/  IMAD.WIDE R16, R25, 0x4, R16 ;  /* 0x0000000419107825 */ /* 0x000fc800078e0210 */
[----:B------:R-:W-:-:S04]  /*0cc0*/  IMAD.WIDE R12, R25, 0x4, R12 ;  /* 0x00000004190c7825 */ /* 0x000fc800078e020c */
[----:B--2---:R-:W-:Y:S01]  /*0cd0*/  IMAD R18, R21, R18, R20 ;  /* 0x0000001215127224 */ /* 0x004fe200078e0214 */
[----:B------:R-:W-:-:S03]  /*0ce0*/  IADD3 R20, P0, PT, R4, R22, RZ ;  /* 0x0000001604147210 */ /* 0x000fc60007f1e0ff */
[----:B----4-:R-:W-:Y:S01]  /*0cf0*/  IMAD R26, R26, R19, R18 ;  /* 0x000000131a1a7224 */ /* 0x010fe200078e0212 */
[C---:B------:R-:W-:Y:S02]  /*0d00*/  IADD3 R18, P1, PT, R4.reuse, R16, RZ ;  /* 0x0000001004127210 */ /* 0x040fe40007f3e0ff */
[----:B------:R-:W-:Y:S01]  /*0d10*/  IADD3.X R21, PT, PT, RZ, R23, RZ, P0, !PT ;  /* 0x00000017ff157210 */ /* 0x000fe200007fe4ff */
[----:B------:R-:W2:Y:S01]  /*0d20*/  LDG.E R16, desc[UR8][R16.64] ;  /* 0x0000000810107981 */ /* 0x000ea2000c1e1900 */
[C---:B-----5:R-:W-:Y:S01]  /*0d30*/  IADD3 R14, P0, PT, R4.reuse, R14, RZ ;  /* 0x0000000e040e7210 */ /* 0x060fe20007f1e0ff */
[----:B------:R-:W-:Y:S01]  /*0d40*/  IMAD.X R19, RZ, RZ, R17, P1 ;  /* 0x000000ffff137224 */ /* 0x000fe200008e0611 */
[----:B------:R-:W-:Y:S02]  /*0d50*/  IADD3 R22, P1, PT, R4, R12, RZ ;  /* 0x0000000c04167210 */ /* 0x000fe40007f3e0ff */
[----:B------:R-:W4:Y:S01]  /*0d60*/  LDG.E R21, desc[UR8][R20.64] ;  /* 0x0000000814157981 */ /* 0x000f22000c1e1900 */
[----:B------:R-:W-:-:S02]  /*0d70*/  IMAD.X R15, RZ, RZ, R15, P0 ;  /* 0x000000ffff0f7224 */ /* 0x000fc400000e060f */
[----:B------:R-:W-:Y:S01]  /*0d80*/  IMAD.X R23, RZ, RZ, R13, P1 ;  /* 0x000000ffff177224 */ /* 0x000fe200008e060d */
[----:B------:R5:W2:Y:S04]  /*0d90*/  LDG.E R28, desc[UR8][R18.64] ;  /* 0x00000008121c7981 */ /* 0x000aa8000c1e1900 */
[----:B------:R-:W2:Y:S01]  /*0da0*/  LDG.E R13, desc[UR8][R12.64] ;  /* 0x000000080c0d7981 */ /* 0x000ea2000c1e1900 */
[----:B---3--:R-:W-:Y:S01]  /*0db0*/  IMAD R24, R24, R27, R26 ;  /* 0x0000001b18187224 */ /* 0x008fe200078e021a */
[C---:B------:R-:W-:Y:S02]  /*0dc0*/  IADD3 R26, P2, PT, R4.reuse, R18, RZ ;  /* 0x00000012041a7210 */ /* 0x040fe40007f5e0ff */
[----:B------:R-:W3:Y:S01]  /*0dd0*/  LDG.E R17, desc[UR8][R22.64] ;  /* 0x0000000816117981 */ /* 0x000ee2000c1e1900 */
[----:B-----5:R-:W-:-:S02]  /*0de0*/  IADD3 R18, P1, PT, R4, R22, RZ ;  /* 0x0000001604127210 */ /* 0x020fc40007f3e0ff */
[----:B------:R-:W-:Y:S01]  /*0df0*/  IADD3.X R27, PT, PT, RZ, R19, RZ, P2, !PT ;  /* 0x00000013ff1b7210 */ /* 0x000fe200017fe4ff */
[----:B------:R5:W4:Y:S02]  /*0e00*/  LDG.E R12, desc[UR8][R14.64] ;  /* 0x000000080e0c7981 */ /* 0x000b24000c1e1900 */
[----:B------:R-:W-:Y:S02]  /*0e10*/  IMAD.X R19, RZ, RZ, R23, P1 ;  /* 0x000000ffff137224 */ /* 0x000fe400008e0617 */
[----:B------:R-:W3:Y:S04]  /*0e20*/  LDG.E R20, desc[UR8][R26.64] ;  /* 0x000000081a147981 */ /* 0x000ee8000c1e1900 */
[----:B------:R0:W3:Y:S01]  /*0e30*/  LDG.E R29, desc[UR8][R18.64] ;  /* 0x00000008121d7981 */ /* 0x0000e2000c1e1900 */
[----:B-----5:R-:W-:-:S05]  /*0e40*/  IADD3 R14, P0, PT, R4, R26, RZ ;  /* 0x0000001a040e7210 */ /* 0x020fca0007f1e0ff */
[----:B------:R-:W-:Y:S01]  /*0e50*/  IMAD.X R15, RZ, RZ, R27, P0 ;  /* 0x000000ffff0f7224 */ /* 0x000fe200000e061b */
[----:B0-----:R-:W-:-:S05]  /*0e60*/  IADD3 R18, P1, PT, R4, R18, RZ ;  /* 0x0000001204127210 */ /* 0x001fca0007f3e0ff */
[----:B------:R-:W5:Y:S01]  /*0e70*/  LDG.E R15, desc[UR8][R14.64] ;  /* 0x000000080e0f7981 */ /* 0x000f62000c1e1900 */
[----:B------:R-:W-:-:S05]  /*0e80*/  IADD3.X R19, PT, PT, RZ, R19, RZ, P1, !PT ;  /* 0x00000013ff137210 */ /* 0x000fca0000ffe4ff */
[----:B------:R-:W5:Y:S01]  /*0e90*/  LDG.E R18, desc[UR8][R18.64] ;  /* 0x0000000812127981 */ /* 0x000f62000c1e1900 */
[----:B------:R-:W-:Y:S01]  /*0ea0*/  PLOP3.LUT P0, PT, PT, PT, PT, 0x8, 0x80 ;  /* 0x000000000080781c */ /* 0x000fe20003f0e170 */
[----:B------:R-:W-:Y:S01]  /*0eb0*/  VIADD R5, R5, 0x8 ;  /* 0x0000000805057836 */ /* 0x000fe20000000000 */
[C---:B------:R-:W-:Y:S01]  /*0ec0*/  IADD3 R7, PT, PT, R4.reuse, R7, R4 ;  /* 0x0000000704077210 */ /* 0x040fe20007ffe004 */
[----:B------:R-:W-:Y:S02]  /*0ed0*/  IMAD.IADD R25, R4, 0x1, R25 ;  /* 0x0000000104197824 */ /* 0x000fe400078e0219 */
[----:B----4-:R-:W-:-:S04]  /*0ee0*/  IMAD R12, R21, R12, R24 ;  /* 0x0000000c150c7224 */ /* 0x010fc800078e0218 */
[----:B--2---:R-:W-:-:S04]  /*0ef0*/  IMAD R12, R16, R13, R12 ;  /* 0x0000000d100c7224 */ /* 0x004fc800078e020c */
[----:B---3--:R-:W-:-:S04]  /*0f00*/  IMAD R12, R28, R17, R12 ;  /* 0x000000111c0c7224 */ /* 0x008fc800078e020c */
[----:B------:R-:W-:-:S04]  /*0f10*/  IMAD R20, R20, R29, R12 ;  /* 0x0000001d14147224 */ /* 0x000fc800078e020c */
[----:B-----5:R-:W-:-:S07]  /*0f20*/  IMAD R20, R15, R18, R20 ;  /* 0x000000120f147224 */ /* 0x020fce00078e0214 */
.L_x_10:
[----:B------:R-:W-:Y:S05]  /*0f30*/  BSYNC.RECONVERGENT B3 ;  /* 0x0000000000037941 */ /* 0x000fea0003800200 */
.L_x_9:
[----:B------:R-:W-:-:S13]  /*0f40*/  ISETP.NE.OR P0, PT, R5, RZ, P0 ;  /* 0x000000ff0500720c */ /* 0x000fda0000705670 */
[----:B------:R-:W-:Y:S05]  /*0f50*/  @!P0 BREAK.RELIABLE B0 ;  /* 0x0000000000008942 */ /* 0x000fea0003800100 */
[----:B------:R-:W-:Y:S05]  /*0f60*/  @!P0 BRA `(.L_x_3) ;  /* 0x0000000000808947 */ /* 0x000fea0003800000 */
.L_x_5:
[----:B------:R-:W-:Y:S05]  /*0f70*/  BSYNC.RELIABLE B0 ;  /* 0x0000000000007941 */ /* 0x000fea0003800100 */
.L_x_4:
[----:B-1----:R-:W-:-:S04]  /*0f80*/  IMAD.WIDE R28, R25, 0x4, R10 ;  /* 0x00000004191c7825 */ /* 0x002fc800078e020a */
[----:B0-----:R-:W-:Y:S01]  /*0f90*/  IMAD.WIDE R14, R25, 0x4, R8 ;  /* 0x00000004190e7825 */ /* 0x001fe200078e0208 */
[C---:B------:R-:W-:Y:S01]  /*0fa0*/  IADD3 R22, P1, PT, R4.reuse, R28, RZ ;  /* 0x0000001c04167210 */ /* 0x040fe20007f3e0ff */
[----:B------:R-:W2:Y:S01]  /*0fb0*/  LDG.E R21, desc[UR8][R28.64] ;  /* 0x000000081c157981 */ /* 0x000ea2000c1e1900 */
[----:B------:R-:W-:-:S03]  /*0fc0*/  IADD3 R26, P0, PT, R4, R14, RZ ;  /* 0x0000000e041a7210 */ /* 0x000fc60007f1e0ff */
[----:B------:R-:W-:Y:S01]  /*0fd0*/  IMAD.X R23, RZ, RZ, R29, P1 ;  /* 0x000000ffff177224 */ /* 0x000fe200008e061d */
[C---:B------:R-:W-:Y:S01]  /*0fe0*/  IADD3 R12, P1, PT, R4.reuse, R22, RZ ;  /* 0x00000016040c7210 */ /* 0x040fe20007f3e0ff */
[----:B------:R0:W2:Y:S01]  /*0ff0*/  LDG.E R24, desc[UR8][R14.64] ;  /* 0x000000080e187981 */ /* 0x0000a2000c1e1900 */
[----:B------:R-:W-:Y:S02]  /*1000*/  IADD3.X R27, PT, PT, RZ, R15, RZ, P0, !PT ;  /* 0x0000000fff1b7210 */ /* 0x000fe400007fe4ff */
[C---:B------:R-:W-:Y:S01]  /*1010*/  IADD3 R18, P0, PT, R4.reuse, R26, RZ ;  /* 0x0000001a04127210 */ /* 0x040fe20007f1e0ff */
[----:B------:R-:W-:Y:S01]  /*1020*/  IMAD.X R13, RZ, RZ, R23, P1 ;  /* 0x000000ffff0d7224 */ /* 0x000fe200008e0617 */
[C---:B------:R-:W-:Y:S01]  /*1030*/  IADD3 R16, P1, PT, R4.reuse, R12, RZ ;  /* 0x0000000c04107210 */ /* 0x040fe20007f3e0ff */
[----:B------:R-:W3:Y:S01]  /*1040*/  LDG.E R26, desc[UR8][R26.64] ;  /* 0x000000081a1a7981 */ /* 0x000ee2000c1e1900 */
[----:B------:R-:W-:Y:S02]  /*1050*/  IADD3.X R19, PT, PT, RZ, R27, RZ, P0, !PT ;  /* 0x0000001bff137210 */ /* 0x000fe400007fe4ff */
[----:B0-----:R-:W-:Y:S01]  /*1060*/  IADD3 R14, P0, PT, R4, R18, RZ ;  /* 0x00000012040e7210 */ /* 0x001fe20007f1e0ff */
[----:B------:R-:W3:Y:S01]  /*1070*/  LDG.E R22, desc[UR8][R22.64] ;  /* 0x0000000816167981 */ /* 0x000ee2000c1e1900 */
[----:B------:R-:W-:-:S02]  /*1080*/  IMAD.X R17, RZ, RZ, R13, P1 ;  /* 0x000000ffff117224 */ /* 0x000fc400008e060d */
[----:B------:R-:W-:Y:S01]  /*1090*/  IADD3.X R15, PT, PT, RZ, R19, RZ, P0, !PT ;  /* 0x00000013ff0f7210 */ /* 0x000fe200007fe4ff */
[----:B------:R-:W4:Y:S04]  /*10a0*/  LDG.E R18, desc[UR8][R18.64] ;  /* 0x0000000812127981 */ /* 0x000f28000c1e1900 */
[----:B------:R-:W4:Y:S04]  /*10b0*/  LDG.E R12, desc[UR8][R12.64] ;  /* 0x000000080c0c7981 */ /* 0x000f28000c1e1900 */
[----:B------:R-:W5:Y:S04]  /*10c0*/  LDG.E R14, desc[UR8][R14.64] ;  /* 0x000000080e0e7981 */ /* 0x000f68000c1e1900 */
[----:B------:R-:W5:Y:S01]  /*10d0*/  LDG.E R16, desc[UR8][R16.64] ;  /* 0x0000000810107981 */ /* 0x000f62000c1e1900 */
[----:B------:R-:W-:-:S04]  /*10e0*/  IADD3 R5, PT, PT, R5, 0x4, RZ ;  /* 0x0000000405057810 */ /* 0x000fc80007ffe0ff */
[----:B------:R-:W-:Y:S01]  /*10f0*/  ISETP.NE.AND P0, PT, R5, RZ, PT ;  /* 0x000000ff0500720c */ /* 0x000fe20003f05270 */
[C---:B------:R-:W-:Y:S01]  /*1100*/  IMAD.IADD R7, R4.reuse, 0x1, R7 ;  /* 0x0000000104077824 */ /* 0x040fe200078e0207 */
[----:B------:R-:W-:Y:S01]  /*1110*/  IADD3 R25, PT, PT, R4, R25, RZ ;  /* 0x0000001904197210 */ /* 0x000fe20007ffe0ff */
[----:B--2---:R-:W-:-:S04]  /*1120*/  IMAD R21, R24, R21, R20 ;  /* 0x0000001518157224 */ /* 0x004fc800078e0214 */
[----:B---3--:R-:W-:-:S04]  /*1130*/  IMAD R21, R26, R22, R21 ;  /* 0x000000161a157224 */ /* 0x008fc800078e0215 */
[----:B----4-:R-:W-:-:S04]  /*1140*/  IMAD R21, R18, R12, R21 ;  /* 0x0000000c12157224 */ /* 0x010fc800078e0215 */
[----:B-----5:R-:W-:Y:S01]  /*1150*/  IMAD R20, R14, R16, R21 ;  /* 0x000000100e147224 */ /* 0x020fe200078e0215 */
[----:B------:R-:W-:Y:S06]  /*1160*/  @P0 BRA `(.L_x_4) ;  /* 0xfffffffc00840947 */ /* 0x000fec000383ffff */
.L_x_3:
[----:B------:R-:W-:Y:S05]  /*1170*/  BSYNC.RECONVERGENT B1 ;  /* 0x0000000000017941 */ /* 0x000fea0003800200 */
.L_x_2:
[----:B------:R-:W-:Y:S01]  /*1180*/  ISETP.NE.AND P0, PT, R6, RZ, PT ;  /* 0x000000ff0600720c */ /* 0x000fe20003f05270 */
[----:B------:R-:W-:-:S12]  /*1190*/  BSSY.RECONVERGENT B0, `(.L_x_11) ;  /* 0x000000f000007945 */ /* 0x000fd80003800200 */
[----:B------:R-:W-:Y:S05]  /*11a0*/  @!P0 BRA `(.L_x_12) ;  /* 0x0000000000348947 */ /* 0x000fea0003800000 */
[----:B-1----:R-:W1:Y:S01]  /*11b0*/  LDC.64 R10, c[0x0][0x380] ;  /* 0x0000e000ff0a7b82 */ /* 0x002e620000000a00 */
[----:B------:R-:W-:Y:S01]  /*11c0*/  IADD3 R13, PT, PT, R0, UR4, R7 ;  /* 0x00000004000d7c10 */ /* 0x000fe2000fffe007 */
[----:B------:R-:W-:-:S06]  /*11d0*/  IMAD.MOV R12, RZ, RZ, -R6 ;  /* 0x000000ffff0c7224 */ /* 0x000fcc00078e0a06 */
[----:B0-----:R-:W0:Y:S02]  /*11e0*/  LDC.64 R8, c[0x0][0x388] ;  /* 0x0000e200ff087b82 */ /* 0x001e240000000a00 */
.L_x_13:
[----:B0-----:R-:W-:-:S04]  /*11f0*/  IMAD.WIDE R4, R13, 0x4, R8 ;  /* 0x000000040d047825 */ /* 0x001fc800078e0208 */
[----:B-1----:R-:W-:Y:S02]  /*1200*/  IMAD.WIDE R6, R13, 0x4, R10 ;  /* 0x000000040d067825 */ /* 0x002fe400078e020a */
[----:B------:R-:W2:Y:S04]  /*1210*/  LDG.E R4, desc[UR8][R4.64] ;  /* 0x0000000804047981 */ /* 0x000ea8000c1e1900 */
[----:B------:R-:W2:Y:S01]  /*1220*/  LDG.E R7, desc[UR8][R6.64] ;  /* 0x0000000806077981 */ /* 0x000ea2000c1e1900 */
[----:B------:R-:W-:Y:S01]  /*1230*/  IADD3 R12, PT, PT, R12, 0x1, RZ ;  /* 0x000000010c0c7810 */ /* 0x000fe20007ffe0ff */
[----:B------:R-:W-:-:S03]  /*1240*/  IMAD.IADD R13, R2, 0x1, R13 ;  /* 0x00000001020d7824 */ /* 0x000fc600078e020d */
[----:B------:R-:W-:Y:S01]  /*1250*/  ISETP.NE.AND P0, PT, R12, RZ, PT ;  /* 0x000000ff0c00720c */ /* 0x000fe20003f05270 */
[----:B--2---:R-:W-:-:S12]  /*1260*/  IMAD R20, R7, R4, R20 ;  /* 0x0000000407147224 */ /* 0x004fd800078e0214 */
[----:B------:R-:W-:Y:S05]  /*1270*/  @P0 BRA `(.L_x_13) ;  /* 0xfffffffc00dc0947 */ /* 0x000fea000383ffff */
.L_x_12:
[----:B------:R-:W-:Y:S05]  /*1280*/  BSYNC.RECONVERGENT B0 ;  /* 0x0000000000007941 */ /* 0x000fea0003800200 */
.L_x_11:
[----:B------:R2:W-:Y:S02]  /*1290*/  STS [R3], R20 ;  /* 0x0000001403007388 */ /* 0x0005e40000000800 */
.L_x_1:
[----:B------:R-:W-:Y:S05]  /*12a0*/  BSYNC.RECONVERGENT B2 ;  /* 0x0000000000027941 */ /* 0x000fea0003800200 */
.L_x_0:
[----:B------:R-:W-:Y:S05]  /*12b0*/  WARPSYNC.ALL ;  /* 0x0000000000007948 */ /* 0x000fea0003800000 */
[----:B------:R-:W-:Y:S01]  /*12c0*/  BAR.SYNC.DEFER_BLOCKING 0x0 ;  /* 0x0000000000007b1d */ /* 0x000fe20000010000 */
[----:B------:R-:W-:Y:S02]  /*12d0*/  ISETP.GE.U32.AND P0, PT, R2, 0x2, PT ;  /* 0x000000020200780c */ /* 0x000fe40003f06070 */
[----:B------:R-:W-:-:S11]  /*12e0*/  ISETP.NE.AND P1, PT, R0, RZ, PT ;  /* 0x000000ff0000720c */ /* 0x000fd60003f25270 */
[----:B------:R-:W-:Y:S05]  /*12f0*/  @!P0 BRA `(.L_x_14) ;  /* 0x0000000000288947 */ /* 0x000fea0003800000 */
.L_x_15:
[----:B------:R-:W-:-:S04]  /*1300*/  SHF.R.U32.HI R7, RZ, 0x1, R2 ;  /* 0x00000001ff077819 */ /* 0x000fc80000011602 */
[----:B------:R-:W-:-:S13]  /*1310*/  ISETP.GE.U32.AND P0, PT, R0, R7, PT ;  /* 0x000000070000720c */ /* 0x000fda0003f06070 */
[----:B------:R-:W-:Y:S01]  /*1320*/  @!P0 LEA R4, R7, R3, 0x2 ;  /* 0x0000000307048211 */ /* 0x000fe200078e10ff */
[----:B------:R-:W-:Y:S05]  /*1330*/  @!P0 LDS R5, [R3] ;  /* 0x0000000003058984 */ /* 0x000fea0000000800 */
[----:B------:R-:W3:Y:S02]  /*1340*/  @!P0 LDS R4, [R4] ;  /* 0x0000000004048984 */ /* 0x000ee40000000800 */
[----:B---3--:R-:W-:-:S05]  /*1350*/  @!P0 IMAD.IADD R6, R4, 0x1, R5 ;  /* 0x0000000104068824 */ /* 0x008fca00078e0205 */
[----:B------:R3:W-:Y:S01]  /*1360*/  @!P0 STS [R3], R6 ;  /* 0x0000000603008388 */ /* 0x0007e20000000800 */
[----:B------:R-:W-:Y:S02]  /*1370*/  ISETP.GT.U32.AND P0, PT, R2, 0x3, PT ;  /* 0x000000030200780c */ /* 0x000fe40003f04070 */
[----:B------:R-:W-:-:S11]  /*1380*/  MOV R2, R7 ;  /* 0x0000000700027202 */ /* 0x000fd60000000f00 */
[----:B---3--:R-:W-:Y:S05]  /*1390*/  @P0 BRA `(.L_x_15) ;  /* 0xfffffffc00d80947 */ /* 0x008fea000383ffff */
.L_x_14:
[----:B------:R-:W-:Y:S06]  /*13a0*/  BAR.SYNC.DEFER_BLOCKING 0x0 ;  /* 0x0000000000007b1d */ /* 0x000fec0000010000 */
[----:B------:R-:W-:Y:S05]  /*13b0*/  @P1 EXIT ;  /* 0x000000000000194d */ /* 0x000fea0003800000 */
[----:B------:R-:W3:Y:S01]  /*13c0*/  S2UR UR5, SR_CgaCtaId ;  /* 0x00000000000579c3 */ /* 0x000ee20000008800 */
[----:B------:R-:W-:-:S07]  /*13d0*/  UMOV UR4, 0x400 ;  /* 0x0000040000047882 */ /* 0x000fce0000000000 */
[----:B--2---:R-:W2:Y:S01]  /*13e0*/  LDC.64 R2, c[0x0][0x390] ;  /* 0x0000e400ff027b82 */ /* 0x004ea20000000a00 */
[----:B---3--:R-:W-:-:S09]  /*13f0*/  ULEA UR4, UR5, UR4, 0x18 ;  /* 0x0000000405047291 */ /* 0x008fd2000f8ec0ff */
[----:B------:R-:W2:Y:S04]  /*1400*/  LDS R5, [UR4] ;  /* 0x00000004ff057984 */ /* 0x000ea80008000800 */
[----:B--2---:R-:W-:Y:S01]  /*1410*/  STG.E desc[UR8][R2.64], R5 ;  /* 0x0000000502007986 */ /* 0x004fe2000c101908 */
[----:B------:R-:W-:Y:S05]  /*1420*/  EXIT ;  /* 0x000000000000794d */ /* 0x000fea0003800000 */
.L_x_16:
[----:B------:R-:W-:-:S00]  /*1430*/  BRA `(.L_x_16) ;  /* 0xfffffffc00fc7947 */ /* 0x000fc0000383ffff */
[----:B------:R-:W-:-:S00]  /*1440*/  NOP ;  /* 0x0000000000007918 */ /* 0x000fc00000000000 */
        /* <DEDUP_REMOVED lines=11> */
.L_x_17:


//--------------------- .nv.shared._Z13dotProdKernelPiS_S_i --------------------------
	.section	.nv.shared._Z13dotProdKernelPiS_S_i,"aw",@nobits
	.sectionflags	@""
	.align	4
.nv.shared._Z13dotProdKernelPiS_S_i:
	.zero		2048


//--------------------- .nv.shared.reserved.0     --------------------------
	.section	.nv.shared.reserved.0,"aw",@nobits
	.weak		__nv_reservedSMEM_offset_0_alias
	.size		__nv_reservedSMEM_offset_0_alias, 0, 64
	.other		__nv_reservedSMEM_offset_0_alias,@"STO_CUDA_RESERVED_SHARED STV_DEFAULT"
__nv_reservedSMEM_offset_0_alias:
	.zero		0
	.zero		64


//--------------------- .nv.constant0._Z13dotProdKernelPiS_S_i --------------------------
	.section	.nv.constant0._Z13dotProdKernelPiS_S_i,"a",@progbits
	.sectionflags	@""
	.align	4
.nv.constant0._Z13dotProdKernelPiS_S_i:
	.zero		924


//--------------------- SYMBOLS --------------------------

	.type		.nv.reservedSmem.offset0,@object
	.size		.nv.reservedSmem.offset0,0x4
	.type		.nv.reservedSmem.cap,@object
	.size		.nv.reservedSmem.cap,0x4
